//
// Generated by NVIDIA NVVM Compiler
//
// Compiler Build ID: CL-36424714
// Cuda compilation tools, release 13.0, V13.0.88
// Based on NVVM 20.0.0
//

.version 9.0
.target sm_100
.address_size 64

	// .globl	_Z14independentOpsPKfS0_Pfi

.visible .entry _Z14independentOpsPKfS0_Pfi(
	.param .u64 .ptr .align 1 _Z14independentOpsPKfS0_Pfi_param_0,
	.param .u64 .ptr .align 1 _Z14independentOpsPKfS0_Pfi_param_1,
	.param .u64 .ptr .align 1 _Z14independentOpsPKfS0_Pfi_param_2,
	.param .u32 _Z14independentOpsPKfS0_Pfi_param_3
)
{
	.reg .pred 	%p<2>;
	.reg .b32 	%r<6>;
	.reg .b32 	%f<6>;
	.reg .b64 	%rd<11>;

	ld.param.u64 	%rd1, [_Z14independentOpsPKfS0_Pfi_param_0];
	ld.param.u64 	%rd2, [_Z14independentOpsPKfS0_Pfi_param_1];
	ld.param.u64 	%rd3, [_Z14independentOpsPKfS0_Pfi_param_2];
	ld.param.u32 	%r2, [_Z14independentOpsPKfS0_Pfi_param_3];
	mov.u32 	%r3, %ctaid.x;
	mov.u32 	%r4, %ntid.x;
	mov.u32 	%r5, %tid.x;
	mad.lo.s32 	%r1, %r3, %r4, %r5;
	setp.ge.s32 	%p1, %r1, %r2;
	@%p1 bra 	$L__BB0_2;
	cvta.to.global.u64 	%rd4, %rd1;
	cvta.to.global.u64 	%rd5, %rd2;
	cvta.to.global.u64 	%rd6, %rd3;
	mul.wide.s32 	%rd7, %r1, 4;
	add.s64 	%rd8, %rd4, %rd7;
	ld.global.f32 	%f1, [%rd8];
	add.s64 	%rd9, %rd5, %rd7;
	ld.global.f32 	%f2, [%rd9];
	mul.f32 	%f3, %f2, %f2;
	fma.rn.f32 	%f4, %f1, %f1, %f3;
	sqrt.rn.f32 	%f5, %f4;
	add.s64 	%rd10, %rd6, %rd7;
	st.global.f32 	[%rd10], %f5;
$L__BB0_2:
	ret;

}


// ===== COMPILED SASS (sm_100) =====

	.target	sm_100

	.elftype	@"ET_EXEC"


//--------------------- .note.nv.tkinfo           --------------------------
	.section	.note.nv.tkinfo,"",@"SHT_NOTE"
	.sectionflags	@"SHF_NOTE_NV_TKINFO"
	.tkinfo
        /*0018*/ 	.word	0x00000002
        /*0030*/ 	.string	""
        /*0030*/ 	.string	"ptxas"
        /*0030*/ 	.string	"Cuda compilation tools, release 13.0, V13.0.88"
        /*0030*/ 	.string	"Build cuda_13.0.r13.0/compiler.36424714_0"
        /*0030*/ 	.string	"-arch sm_100 -m 64 "



//--------------------- .note.nv.cuinfo           --------------------------
	.section	.note.nv.cuinfo,"",@"SHT_NOTE"
	.sectionflags	@"SHF_NOTE_NV_CUINFO"
        /*0018*/ 	.short	0x0002
        /*001a*/ 	.short	0x0064
        /*001c*/ 	.short	0x0082
	.zero		2


//--------------------- .nv.info                  --------------------------
	.section	.nv.info,"",@"SHT_CUDA_INFO"
	.align	4


	//----- nvinfo : EIATTR_REGCOUNT
	.align		4
        /*0000*/ 	.byte	0x04, 0x2f
        /*0002*/ 	.short	(.L_1 - .L_0)
	.align		4
.L_0:
        /*0004*/ 	.word	index@(_Z14independentOpsPKfS0_Pfi)
        /*0008*/ 	.word	0x0000000b


	//----- nvinfo : EIATTR_FRAME_SIZE
	.align		4
.L_1:
        /*000c*/ 	.byte	0x04, 0x11
        /*000e*/ 	.short	(.L_3 - .L_2)
	.align		4
.L_2:
        /*0010*/ 	.word	index@($__internal_0_$__cuda_sm20_sqrt_rn_f32_slowpath)
        /*0014*/ 	.word	0x00000000


	//----- nvinfo : EIATTR_FRAME_SIZE
	.align		4
.L_3:
        /*0018*/ 	.byte	0x04, 0x11
        /*001a*/ 	.short	(.L_5 - .L_4)
	.align		4
.L_4:
        /*001c*/ 	.word	index@(_Z14independentOpsPKfS0_Pfi)
        /*0020*/ 	.word	0x00000000


	//----- nvinfo : EIATTR_MIN_STACK_SIZE
	.align		4
.L_5:
        /*0024*/ 	.byte	0x04, 0x12
        /*0026*/ 	.short	(.L_7 - .L_6)
	.align		4
.L_6:
        /*0028*/ 	.word	index@(_Z14independentOpsPKfS0_Pfi)
        /*002c*/ 	.word	0x00000000
.L_7:


//--------------------- .nv.compat                --------------------------
	.section	.nv.compat,"",@"SHT_CUDA_COMPAT_INFO"
	.align	4
        /*0000*/ 	.byte	0x02, 0x09, 0x00, 0x00, 0x02, 0x02, 0x01, 0x00, 0x02, 0x05, 0x05, 0x00, 0x03, 0x07, 0x01, 0x01
        /*0010*/ 	.byte	0x02, 0x03, 0x00, 0x00, 0x02, 0x06, 0x01, 0x00, 0x04, 0x0b, 0x08, 0x00, 0x01, 0x00, 0x00, 0x00
        /*0020*/ 	.byte	0x00, 0x00, 0x00, 0x00


//--------------------- .nv.info._Z14independentOpsPKfS0_Pfi --------------------------
	.section	.nv.info._Z14independentOpsPKfS0_Pfi,"",@"SHT_CUDA_INFO"
	.sectionflags	@""
	.align	4


	//----- nvinfo : EIATTR_CUDA_API_VERSION
	.align		4
        /*0000*/ 	.byte	0x04, 0x37
        /*0002*/ 	.short	(.L_9 - .L_8)
.L_8:
        /*0004*/ 	.word	0x00000082


	//----- nvinfo : EIATTR_KPARAM_INFO
	.align		4
.L_9:
        /*0008*/ 	.byte	0x04, 0x17
        /*000a*/ 	.short	(.L_11 - .L_10)
.L_10:
        /*000c*/ 	.word	0x00000000
        /*0010*/ 	.short	0x0003
        /*0012*/ 	.short	0x0018
        /*0014*/ 	.byte	0x00, 0xf0, 0x11, 0x00


	//----- nvinfo : EIATTR_KPARAM_INFO
	.align		4
.L_11:
        /*0018*/ 	.byte	0x04, 0x17
        /*001a*/ 	.short	(.L_13 - .L_12)
.L_12:
        /*001c*/ 	.word	0x00000000
        /*0020*/ 	.short	0x0002
        /*0022*/ 	.short	0x0010
        /*0024*/ 	.byte	0x00, 0xf5, 0x21, 0x00


	//----- nvinfo : EIATTR_KPARAM_INFO
	.align		4
.L_13:
        /*0028*/ 	.byte	0x04, 0x17
        /*002a*/ 	.short	(.L_15 - .L_14)
.L_14:
        /*002c*/ 	.word	0x00000000
        /*0030*/ 	.short	0x0001
        /*0032*/ 	.short	0x0008
        /*0034*/ 	.byte	0x00, 0xf5, 0x21, 0x00


	//----- nvinfo : EIATTR_KPARAM_INFO
	.align		4
.L_15:
        /*0038*/ 	.byte	0x04, 0x17
        /*003a*/ 	.short	(.L_17 - .L_16)
.L_16:
        /*003c*/ 	.word	0x00000000
        /*0040*/ 	.short	0x0000
        /*0042*/ 	.short	0x0000
        /*0044*/ 	.byte	0x00, 0xf5, 0x21, 0x00


	//----- nvinfo : EIATTR_SPARSE_MMA_MASK
	.align		4
.L_17:
        /*0048*/ 	.byte	0x03, 0x50
        /*004a*/ 	.short	0x0000


	//----- nvinfo : EIATTR_MAXREG_COUNT
	.align		4
        /*004c*/ 	.byte	0x03, 0x1b
        /*004e*/ 	.short	0x00ff


	//----- nvinfo : EIATTR_MERCURY_ISA_VERSION
	.align		4
        /*0050*/ 	.byte	0x03, 0x5f
        /*0052*/ 	.short	0x0101


	//----- nvinfo : EIATTR_VRC_CTA_INIT_COUNT
	.align		4
        /*0054*/ 	.byte	0x02, 0x4a
	.zero		1
	.zero		1


	//----- nvinfo : EIATTR_EXIT_INSTR_OFFSETS
	.align		4
        /*0058*/ 	.byte	0x04, 0x1c
        /*005a*/ 	.short	(.L_19 - .L_18)


	//   ....[0]....
.L_18:
        /*005c*/ 	.word	0x00000070


	//   ....[1]....
        /*0060*/ 	.word	0x00000220


	//----- nvinfo : EIATTR_CRS_STACK_SIZE
	.align		4
.L_19:
        /*0064*/ 	.byte	0x04, 0x1e
        /*0066*/ 	.short	(.L_21 - .L_20)
.L_20:
        /*0068*/ 	.word	0x00000000


	//----- nvinfo : EIATTR_CBANK_PARAM_SIZE
	.align		4
.L_21:
        /*006c*/ 	.byte	0x03, 0x19
        /*006e*/ 	.short	0x001c


	//----- nvinfo : EIATTR_PARAM_CBANK
	.align		4
        /*0070*/ 	.byte	0x04, 0x0a
        /*0072*/ 	.short	(.L_23 - .L_22)
	.align		4
.L_22:
        /*0074*/ 	.word	index@(.nv.constant0._Z14independentOpsPKfS0_Pfi)
        /*0078*/ 	.short	0x0380
        /*007a*/ 	.short	0x001c


	//----- nvinfo : EIATTR_SW_WAR
	.align		4
.L_23:
        /*007c*/ 	.byte	0x04, 0x36
        /*007e*/ 	.short	(.L_25 - .L_24)
.L_24:
        /*0080*/ 	.word	0x00000008
.L_25:


//--------------------- .nv.callgraph             --------------------------
	.section	.nv.callgraph,"",@"SHT_CUDA_CALLGRAPH"
	.align	4
	.sectionentsize	8
	.align		4
        /*0000*/ 	.word	0x00000000
	.align		4
        /*0004*/ 	.word	0xffffffff
	.align		4
        /*0008*/ 	.word	0x00000000
	.align		4
        /*000c*/ 	.word	0xfffffffe
	.align		4
        /*0010*/ 	.word	0x00000000
	.align		4
        /*0014*/ 	.word	0xfffffffd
	.align		4
        /*0018*/ 	.word	0x00000000
	.align		4
        /*001c*/ 	.word	0xfffffffc


//--------------------- .text._Z14independentOpsPKfS0_Pfi --------------------------
	.section	.text._Z14independentOpsPKfS0_Pfi,"ax",@progbits
	.align	128
        .global         _Z14independentOpsPKfS0_Pfi
        .type           _Z14independentOpsPKfS0_Pfi,@function
        .size           _Z14independentOpsPKfS0_Pfi,(.L_x_5 - _Z14independentOpsPKfS0_Pfi)
        .other          _Z14independentOpsPKfS0_Pfi,@"STO_CUDA_ENTRY STV_DEFAULT"
_Z14independentOpsPKfS0_Pfi:
.text._Z14independentOpsPKfS0_Pfi:
[----:B------:R-:W-:Y:S01]  /*0000*/  LDC R1, c[0x0][0x37c] ;  /* 0x0000df00ff017b82 */ /* 0x000fe20000000800 */
[----:B------:R-:W0:Y:S07]  /*0010*/  S2R R3, SR_TID.X ;  /* 0x0000000000037919 */ /* 0x000e2e0000002100 */
[----:B------:R-:W0:Y:S01]  /*0020*/  S2UR UR4, SR_CTAID.X ;  /* 0x00000000000479c3 */ /* 0x000e220000002500 */
[----:B------:R-:W1:Y:S07]  /*0030*/  LDCU UR5, c[0x0][0x398] ;  /* 0x00007300ff0577ac */ /* 0x000e6e0008000800 */
[----:B------:R-:W0:Y:S02]  /*0040*/  LDC R2, c[0x0][0x360] ;  /* 0x0000d800ff027b82 */ /* 0x000e240000000800 */
[----:B0-----:R-:W-:-:S05]  /*0050*/  IMAD R2, R2, UR4, R3 ;  /* 0x0000000402027c24 */ /* 0x001fca000f8e0203 */
[----:B-1----:R-:W-:-:S13]  /*0060*/  ISETP.GE.AND P0, PT, R2, UR5, PT ;  /* 0x0000000502007c0c */ /* 0x002fda000bf06270 */
[----:B------:R-:W-:Y:S05]  /*0070*/  @P0 EXIT ;  /* 0x000000000000094d */ /* 0x000fea0003800000 */
[----:B------:R-:W0:Y:S01]  /*0080*/  LDC.64 R6, c[0x0][0x388] ;  /* 0x0000e200ff067b82 */ /* 0x000e220000000a00 */
[----:B------:R-:W1:Y:S07]  /*0090*/  LDCU.64 UR4, c[0x0][0x358] ;  /* 0x00006b00ff0477ac */ /* 0x000e6e0008000a00 */
[----:B------:R-:W2:Y:S01]  /*00a0*/  LDC.64 R4, c[0x0][0x380] ;  /* 0x0000e000ff047b82 */ /* 0x000ea20000000a00 */
[----:B0-----:R-:W-:-:S06]  /*00b0*/  IMAD.WIDE R6, R2, 0x4, R6 ;  /* 0x0000000402067825 */ /* 0x001fcc00078e0206 */
[----:B-1----:R-:W3:Y:S01]  /*00c0*/  LDG.E R6, desc[UR4][R6.64] ;  /* 0x0000000406067981 */ /* 0x002ee2000c1e1900 */
[----:B--2---:R-:W-:-:S06]  /*00d0*/  IMAD.WIDE R4, R2, 0x4, R4 ;  /* 0x0000000402047825 */ /* 0x004fcc00078e0204 */
[----:B------:R-:W2:Y:S01]  /*00e0*/  LDG.E R4, desc[UR4][R4.64] ;  /* 0x0000000404047981 */ /* 0x000ea2000c1e1900 */
[----:B------:R-:W-:Y:S01]  /*00f0*/  BSSY.RECONVERGENT B0, `(.L_x_0) ;  /* 0x000000f000007945 */ /* 0x000fe20003800200 */
[----:B---3--:R-:W-:-:S04]  /*0100*/  FMUL R3, R6, R6 ;  /* 0x0000000606037220 */ /* 0x008fc80000400000 */
[----:B--2---:R-:W-:-:S05]  /*0110*/  FFMA R0, R4, R4, R3 ;  /* 0x0000000404007223 */ /* 0x004fca0000000003 */
[----:B------:R-:W-:Y:S01]  /*0120*/  IADD3 R8, PT, PT, R0, -0xd000000, RZ ;  /* 0xf300000000087810 */ /* 0x000fe20007ffe0ff */
[----:B------:R0:W1:Y:S03]  /*0130*/  MUFU.RSQ R3, R0 ;  /* 0x0000000000037308 */ /* 0x0000660000001400 */
[----:B------:R-:W-:-:S13]  /*0140*/  ISETP.GT.U32.AND P0, PT, R8, 0x727fffff, PT ;  /* 0x727fffff0800780c */ /* 0x000fda0003f04070 */
[----:B0-----:R-:W-:Y:S05]  /*0150*/  @!P0 BRA `(.L_x_1) ;  /* 0x0000000000108947 */ /* 0x001fea0003800000 */
[----:B------:R-:W-:-:S07]  /*0160*/  MOV R8, 0x180 ;  /* 0x0000018000087802 */ /* 0x000fce0000000f00 */
[----:B-1----:R-:W-:Y:S05]  /*0170*/  CALL.REL.NOINC `($__internal_0_$__cuda_sm20_sqrt_rn_f32_slowpath) ;  /* 0x00000000002c7944 */ /* 0x002fea0003c00000 */
[----:B------:R-:W-:Y:S01]  /*0180*/  MOV R7, R3 ;  /* 0x0000000300077202 */ /* 0x000fe20000000f00 */
[----:B------:R-:W-:Y:S06]  /*0190*/  BRA `(.L_x_2) ;  /* 0x0000000000107947 */ /* 0x000fec0003800000 */
.L_x_1:
[----:B-1----:R-:W-:Y:S01]  /*01a0*/  FMUL.FTZ R7, R0, R3 ;  /* 0x0000000300077220 */ /* 0x002fe20000410000 */
[----:B------:R-:W-:-:S03]  /*01b0*/  FMUL.FTZ R3, R3, 0.5 ;  /* 0x3f00000003037820 */ /* 0x000fc60000410000 */
[----:B------:R-:W-:-:S04]  /*01c0*/  FFMA R0, -R7, R7, R0 ;  /* 0x0000000707007223 */ /* 0x000fc80000000100 */
[----:B------:R-:W-:-:S07]  /*01d0*/  FFMA R7, R0, R3, R7 ;  /* 0x0000000300077223 */ /* 0x000fce0000000007 */
.L_x_2:
[----:B------:R-:W-:Y:S05]  /*01e0*/  BSYNC.RECONVERGENT B0 ;  /* 0x0000000000007941 */ /* 0x000fea0003800200 */
.L_x_0:
[----:B------:R-:W0:Y:S02]  /*01f0*/  LDC.64 R4, c[0x0][0x390] ;  /* 0x0000e400ff047b82 */ /* 0x000e240000000a00 */
[----:B0-----:R-:W-:-:S05]  /*0200*/  IMAD.WIDE R2, R2, 0x4, R4 ;  /* 0x0000000402027825 */ /* 0x001fca00078e0204 */
[----:B------:R-:W-:Y:S01]  /*0210*/  STG.E desc[UR4][R2.64], R7 ;  /* 0x0000000702007986 */ /* 0x000fe2000c101904 */
[----:B------:R-:W-:Y:S05]  /*0220*/  EXIT ;  /* 0x000000000000794d */ /* 0x000fea0003800000 */
        .weak           $__internal_0_$__cuda_sm20_sqrt_rn_f32_slowpath
        .type           $__internal_0_$__cuda_sm20_sqrt_rn_f32_slowpath,@function
        .size           $__internal_0_$__cuda_sm20_sqrt_rn_f32_slowpath,(.L_x_5 - $__internal_0_$__cuda_sm20_sqrt_rn_f32_slowpath)
$__internal_0_$__cuda_sm20_sqrt_rn_f32_slowpath:
[----:B------:R-:W-:-:S13]  /*0230*/  LOP3.LUT P0, RZ, R0, 0x7fffffff, RZ, 0xc0, !PT ;  /* 0x7fffffff00ff7812 */ /* 0x000fda000780c0ff */
[----:B------:R-:W-:Y:S01]  /*0240*/  @!P0 MOV R3, R0 ;  /* 0x0000000000038202 */ /* 0x000fe20000000f00 */
[----:B------:R-:W-:Y:S06]  /*0250*/  @!P0 BRA `(.L_x_3) ;  /* 0x0000000000408947 */ /* 0x000fec0003800000 */
[----:B------:R-:W-:-:S13]  /*0260*/  FSETP.GEU.FTZ.AND P0, PT, R0, RZ, PT ;  /* 0x000000ff0000720b */ /* 0x000fda0003f1e000 */
[----:B------:R-:W-:Y:S01]  /*0270*/  @!P0 MOV R3, 0x7fffffff ;  /* 0x7fffffff00038802 */ /* 0x000fe20000000f00 */
[----:B------:R-:W-:Y:S06]  /*0280*/  @!P0 BRA `(.L_x_3) ;  /* 0x0000000000348947 */ /* 0x000fec0003800000 */
[----:B------:R-:W-:-:S13]  /*0290*/  FSETP.GTU.FTZ.AND P0, PT, |R0|, +INF , PT ;  /* 0x7f8000000000780b */ /* 0x000fda0003f1c200 */
[----:B------:R-:W-:Y:S01]  /*02a0*/  @P0 FADD.FTZ R3, R0, 1 ;  /* 0x3f80000000030421 */ /* 0x000fe20000010000 */
[----:B------:R-:W-:Y:S06]  /*02b0*/  @P0 BRA `(.L_x_3) ;  /* 0x0000000000280947 */ /* 0x000fec0003800000 */
[----:B------:R-:W-:-:S13]  /*02c0*/  FSETP.NEU.FTZ.AND P0, PT, |R0|, +INF , PT ;  /* 0x7f8000000000780b */ /* 0x000fda0003f1d200 */
[----:B------:R-:W-:-:S04]  /*02d0*/  @P0 FFMA R4, R0, 1.84467440737095516160e+19, RZ ;  /* 0x5f80000000040823 */ /* 0x000fc800000000ff */
[----:B------:R-:W0:Y:S02]  /*02e0*/  @P0 MUFU.RSQ R3, R4 ;  /* 0x0000000400030308 */ /* 0x000e240000001400 */
[----:B0-----:R-:W-:Y:S01]  /*02f0*/  @P0 FMUL.FTZ R5, R4, R3 ;  /* 0x0000000304050220 */ /* 0x001fe20000410000 */
[----:B------:R-:W-:Y:S01]  /*0300*/  @P0 FMUL.FTZ R7, R3, 0.5 ;  /* 0x3f00000003070820 */ /* 0x000fe20000410000 */
[----:B------:R-:W-:Y:S02]  /*0310*/  @!P0 MOV R3, R0 ;  /* 0x0000000000038202 */ /* 0x000fe40000000f00 */
[----:B------:R-:W-:-:S04]  /*0320*/  @P0 FADD.FTZ R6, -R5, -RZ ;  /* 0x800000ff05060221 */ /* 0x000fc80000010100 */
[----:B------:R-:W-:-:S04]  /*0330*/  @P0 FFMA R6, R5, R6, R4 ;  /* 0x0000000605060223 */ /* 0x000fc80000000004 */
[----:B------:R-:W-:-:S04]  /*0340*/  @P0 FFMA R6, R6, R7, R5 ;  /* 0x0000000706060223 */ /* 0x000fc80000000005 */
[----:B------:R-:W-:-:S07]  /*0350*/  @P0 FMUL.FTZ R3, R6, 2.3283064365386962891e-10 ;  /* 0x2f80000006030820 */ /* 0x000fce0000410000 */
.L_x_3:
[----:B------:R-:W-:Y:S01]  /*0360*/  HFMA2 R5, -RZ, RZ, 0, 0 ;  /* 0x00000000ff057431 */ /* 0x000fe200000001ff */
[----:B------:R-:W-:-:S04]  /*0370*/  MOV R4, R8 ;  /* 0x0000000800047202 */ /* 0x000fc80000000f00 */
[----:B------:R-:W-:Y:S05]  /*0380*/  RET.REL.NODEC R4 `(_Z14independentOpsPKfS0_Pfi) ;  /* 0xfffffffc041c7950 */ /* 0x000fea0003c3ffff */
.L_x_4:
[----:B------:R-:W-:-:S00]  /*0390*/  BRA `(.L_x_4) ;  /* 0xfffffffc00fc7947 */ /* 0x000fc0000383ffff */
[----:B------:R-:W-:-:S00]  /*03a0*/  NOP ;  /* 0x0000000000007918 */ /* 0x000fc00000000000 */
        /* <DEDUP_REMOVED lines=13> */
.L_x_5:


//--------------------- .nv.shared.reserved.0     --------------------------
	.section	.nv.shared.reserved.0,"aw",@nobits
	.weak		__nv_reservedSMEM_offset_0_alias
	.size		__nv_reservedSMEM_offset_0_alias, 0, 64
	.other		__nv_reservedSMEM_offset_0_alias,@"STO_CUDA_RESERVED_SHARED STV_DEFAULT"
__nv_reservedSMEM_offset_0_alias:
	.zero		0
	.zero		64


//--------------------- .nv.constant0._Z14independentOpsPKfS0_Pfi --------------------------
	.section	.nv.constant0._Z14independentOpsPKfS0_Pfi,"a",@progbits
	.sectionflags	@""
	.align	4
.nv.constant0._Z14independentOpsPKfS0_Pfi:
	.zero		924


//--------------------- SYMBOLS --------------------------

	.type		.nv.reservedSmem.offset0,@object
	.size		.nv.reservedSmem.offset0,0x4
